//
// Generated by NVIDIA NVVM Compiler
//
// Compiler Build ID: CL-36424714
// Cuda compilation tools, release 13.0, V13.0.88
// Based on NVVM 20.0.0
//

.version 9.0
.target sm_100
.address_size 64

	// .globl	_Z8find_xorPiiS_

.visible .entry _Z8find_xorPiiS_(
	.param .u64 .ptr .align 1 _Z8find_xorPiiS__param_0,
	.param .u32 _Z8find_xorPiiS__param_1,
	.param .u64 .ptr .align 1 _Z8find_xorPiiS__param_2
)
{
	.reg .pred 	%p<7>;
	.reg .b32 	%r<16>;
	.reg .b64 	%rd<9>;

	ld.param.u64 	%rd3, [_Z8find_xorPiiS__param_0];
	ld.param.u32 	%r6, [_Z8find_xorPiiS__param_1];
	ld.param.u64 	%rd2, [_Z8find_xorPiiS__param_2];
	cvta.to.global.u64 	%rd4, %rd3;
	mov.u32 	%r7, %ctaid.x;
	mov.u32 	%r15, %ntid.x;
	mov.u32 	%r2, %tid.x;
	mad.lo.s32 	%r3, %r7, %r15, %r2;
	setp.lt.u32 	%p1, %r15, 2;
	mul.wide.s32 	%rd5, %r3, 4;
	add.s64 	%rd1, %rd4, %rd5;
	@%p1 bra 	$L__BB0_4;
$L__BB0_1:
	shr.u32 	%r5, %r15, 1;
	setp.ge.u32 	%p2, %r2, %r5;
	add.s32 	%r8, %r5, %r3;
	setp.ge.s32 	%p3, %r8, %r6;
	or.pred  	%p4, %p2, %p3;
	@%p4 bra 	$L__BB0_3;
	ld.global.u32 	%r9, [%rd1];
	shl.b32 	%r10, %r5, 2;
	cvt.u64.u32 	%rd6, %r10;
	add.s64 	%rd7, %rd1, %rd6;
	ld.global.u32 	%r11, [%rd7];
	xor.b32  	%r12, %r11, %r9;
	st.global.u32 	[%rd1], %r12;
$L__BB0_3:
	bar.sync 	0;
	setp.gt.u32 	%p5, %r15, 3;
	mov.u32 	%r15, %r5;
	@%p5 bra 	$L__BB0_1;
$L__BB0_4:
	setp.ne.s32 	%p6, %r2, 0;
	@%p6 bra 	$L__BB0_6;
	ld.global.u32 	%r13, [%rd1];
	cvta.to.global.u64 	%rd8, %rd2;
	atom.global.xor.b32 	%r14, [%rd8], %r13;
$L__BB0_6:
	ret;

}


// ===== COMPILED SASS (sm_100) =====

	.target	sm_100

	.elftype	@"ET_EXEC"


//--------------------- .note.nv.tkinfo           --------------------------
	.section	.note.nv.tkinfo,"",@"SHT_NOTE"
	.sectionflags	@"SHF_NOTE_NV_TKINFO"
	.tkinfo
        /*0018*/ 	.word	0x00000002
        /*0030*/ 	.string	""
        /*0030*/ 	.string	"ptxas"
        /*0030*/ 	.string	"Cuda compilation tools, release 13.0, V13.0.88"
        /*0030*/ 	.string	"Build cuda_13.0.r13.0/compiler.36424714_0"
        /*0030*/ 	.string	"-arch sm_100 -m 64 "



//--------------------- .note.nv.cuinfo           --------------------------
	.section	.note.nv.cuinfo,"",@"SHT_NOTE"
	.sectionflags	@"SHF_NOTE_NV_CUINFO"
        /*0018*/ 	.short	0x0002
        /*001a*/ 	.short	0x0064
        /*001c*/ 	.short	0x0082
	.zero		2


//--------------------- .nv.info                  --------------------------
	.section	.nv.info,"",@"SHT_CUDA_INFO"
	.align	4


	//----- nvinfo : EIATTR_REGCOUNT
	.align		4
        /*0000*/ 	.byte	0x04, 0x2f
        /*0002*/ 	.short	(.L_1 - .L_0)
	.align		4
.L_0:
        /*0004*/ 	.word	index@(_Z8find_xorPiiS_)
        /*0008*/ 	.word	0x0000000e


	//----- nvinfo : EIATTR_FRAME_SIZE
	.align		4
.L_1:
        /*000c*/ 	.byte	0x04, 0x11
        /*000e*/ 	.short	(.L_3 - .L_2)
	.align		4
.L_2:
        /*0010*/ 	.word	index@(_Z8find_xorPiiS_)
        /*0014*/ 	.word	0x00000000


	//----- nvinfo : EIATTR_MIN_STACK_SIZE
	.align		4
.L_3:
        /*0018*/ 	.byte	0x04, 0x12
        /*001a*/ 	.short	(.L_5 - .L_4)
	.align		4
.L_4:
        /*001c*/ 	.word	index@(_Z8find_xorPiiS_)
        /*0020*/ 	.word	0x00000000
.L_5:


//--------------------- .nv.compat                --------------------------
	.section	.nv.compat,"",@"SHT_CUDA_COMPAT_INFO"
	.align	4
        /*0000*/ 	.byte	0x02, 0x09, 0x00, 0x00, 0x02, 0x02, 0x01, 0x00, 0x02, 0x05, 0x05, 0x00, 0x03, 0x07, 0x01, 0x01
        /*0010*/ 	.byte	0x02, 0x03, 0x00, 0x00, 0x02, 0x06, 0x01, 0x00, 0x04, 0x0b, 0x08, 0x00, 0x09, 0x00, 0x00, 0x00
        /*0020*/ 	.byte	0x00, 0x00, 0x00, 0x00


//--------------------- .nv.info._Z8find_xorPiiS_ --------------------------
	.section	.nv.info._Z8find_xorPiiS_,"",@"SHT_CUDA_INFO"
	.sectionflags	@""
	.align	4


	//----- nvinfo : EIATTR_CUDA_API_VERSION
	.align		4
        /*0000*/ 	.byte	0x04, 0x37
        /*0002*/ 	.short	(.L_7 - .L_6)
.L_6:
        /*0004*/ 	.word	0x00000082


	//----- nvinfo : EIATTR_KPARAM_INFO
	.align		4
.L_7:
        /*0008*/ 	.byte	0x04, 0x17
        /*000a*/ 	.short	(.L_9 - .L_8)
.L_8:
        /*000c*/ 	.word	0x00000000
        /*0010*/ 	.short	0x0002
        /*0012*/ 	.short	0x0010
        /*0014*/ 	.byte	0x00, 0xf5, 0x21, 0x00


	//----- nvinfo : EIATTR_KPARAM_INFO
	.align		4
.L_9:
        /*0018*/ 	.byte	0x04, 0x17
        /*001a*/ 	.short	(.L_11 - .L_10)
.L_10:
        /*001c*/ 	.word	0x00000000
        /*0020*/ 	.short	0x0001
        /*0022*/ 	.short	0x0008
        /*0024*/ 	.byte	0x00, 0xf0, 0x11, 0x00


	//----- nvinfo : EIATTR_KPARAM_INFO
	.align		4
.L_11:
        /*0028*/ 	.byte	0x04, 0x17
        /*002a*/ 	.short	(.L_13 - .L_12)
.L_12:
        /*002c*/ 	.word	0x00000000
        /*0030*/ 	.short	0x0000
        /*0032*/ 	.short	0x0000
        /*0034*/ 	.byte	0x00, 0xf5, 0x21, 0x00


	//----- nvinfo : EIATTR_SPARSE_MMA_MASK
	.align		4
.L_13:
        /*0038*/ 	.byte	0x03, 0x50
        /*003a*/ 	.short	0x0000


	//----- nvinfo : EIATTR_MAXREG_COUNT
	.align		4
        /*003c*/ 	.byte	0x03, 0x1b
        /*003e*/ 	.short	0x00ff


	//----- nvinfo : EIATTR_NUM_BARRIERS
	.align		4
        /*0040*/ 	.byte	0x02, 0x4c
        /*0042*/ 	.byte	0x01
	.zero		1


	//----- nvinfo : EIATTR_MERCURY_ISA_VERSION
	.align		4
        /*0044*/ 	.byte	0x03, 0x5f
        /*0046*/ 	.short	0x0101


	//----- nvinfo : EIATTR_VRC_CTA_INIT_COUNT
	.align		4
        /*0048*/ 	.byte	0x02, 0x4a
	.zero		1
	.zero		1


	//----- nvinfo : EIATTR_EXIT_INSTR_OFFSETS
	.align		4
        /*004c*/ 	.byte	0x04, 0x1c
        /*004e*/ 	.short	(.L_15 - .L_14)


	//   ....[0]....
.L_14:
        /*0050*/ 	.word	0x000001d0


	//   ....[1]....
        /*0054*/ 	.word	0x00000210


	//----- nvinfo : EIATTR_CRS_STACK_SIZE
	.align		4
.L_15:
        /*0058*/ 	.byte	0x04, 0x1e
        /*005a*/ 	.short	(.L_17 - .L_16)
.L_16:
        /*005c*/ 	.word	0x00000000


	//----- nvinfo : EIATTR_CBANK_PARAM_SIZE
	.align		4
.L_17:
        /*0060*/ 	.byte	0x03, 0x19
        /*0062*/ 	.short	0x0018


	//----- nvinfo : EIATTR_PARAM_CBANK
	.align		4
        /*0064*/ 	.byte	0x04, 0x0a
        /*0066*/ 	.short	(.L_19 - .L_18)
	.align		4
.L_18:
        /*0068*/ 	.word	index@(.nv.constant0._Z8find_xorPiiS_)
        /*006c*/ 	.short	0x0380
        /*006e*/ 	.short	0x0018


	//----- nvinfo : EIATTR_SW_WAR
	.align		4
.L_19:
        /*0070*/ 	.byte	0x04, 0x36
        /*0072*/ 	.short	(.L_21 - .L_20)
.L_20:
        /*0074*/ 	.word	0x00000008
.L_21:


//--------------------- .nv.callgraph             --------------------------
	.section	.nv.callgraph,"",@"SHT_CUDA_CALLGRAPH"
	.align	4
	.sectionentsize	8
	.align		4
        /*0000*/ 	.word	0x00000000
	.align		4
        /*0004*/ 	.word	0xffffffff
	.align		4
        /*0008*/ 	.word	0x00000000
	.align		4
        /*000c*/ 	.word	0xfffffffe
	.align		4
        /*0010*/ 	.word	0x00000000
	.align		4
        /*0014*/ 	.word	0xfffffffd
	.align		4
        /*0018*/ 	.word	0x00000000
	.align		4
        /*001c*/ 	.word	0xfffffffc


//--------------------- .text._Z8find_xorPiiS_    --------------------------
	.section	.text._Z8find_xorPiiS_,"ax",@progbits
	.align	128
        .global         _Z8find_xorPiiS_
        .type           _Z8find_xorPiiS_,@function
        .size           _Z8find_xorPiiS_,(.L_x_5 - _Z8find_xorPiiS_)
        .other          _Z8find_xorPiiS_,@"STO_CUDA_ENTRY STV_DEFAULT"
_Z8find_xorPiiS_:
.text._Z8find_xorPiiS_:
[----:B------:R-:W-:Y:S08]  /*0000*/  LDC R1, c[0x0][0x37c] ;  /* 0x0000df00ff017b82 */ /* 0x000ff00000000800 */
[----:B------:R-:W0:Y:S01]  /*0010*/  LDC R0, c[0x0][0x360] ;  /* 0x0000d800ff007b82 */ /* 0x000e220000000800 */
[----:B------:R-:W1:Y:S01]  /*0020*/  S2R R11, SR_TID.X ;  /* 0x00000000000b7919 */ /* 0x000e620000002100 */
[----:B------:R-:W2:Y:S06]  /*0030*/  LDCU.64 UR4, c[0x0][0x358] ;  /* 0x00006b00ff0477ac */ /* 0x000eac0008000a00 */
[----:B------:R-:W1:Y:S08]  /*0040*/  S2UR UR6, SR_CTAID.X ;  /* 0x00000000000679c3 */ /* 0x000e700000002500 */
[----:B------:R-:W3:Y:S01]  /*0050*/  LDC.64 R2, c[0x0][0x380] ;  /* 0x0000e000ff027b82 */ /* 0x000ee20000000a00 */
[C---:B0-----:R-:W-:Y:S01]  /*0060*/  ISETP.GE.U32.AND P0, PT, R0.reuse, 0x2, PT ;  /* 0x000000020000780c */ /* 0x041fe20003f06070 */
[----:B-1----:R-:W-:-:S04]  /*0070*/  IMAD R7, R0, UR6, R11 ;  /* 0x0000000600077c24 */ /* 0x002fc8000f8e020b */
[----:B---3--:R-:W-:-:S08]  /*0080*/  IMAD.WIDE R2, R7, 0x4, R2 ;  /* 0x0000000407027825 */ /* 0x008fd000078e0202 */
[----:B--2---:R-:W-:Y:S05]  /*0090*/  @!P0 BRA `(.L_x_0) ;  /* 0x0000000000488947 */ /* 0x004fea0003800000 */
[----:B------:R-:W0:Y:S02]  /*00a0*/  LDCU UR6, c[0x0][0x388] ;  /* 0x00007100ff0677ac */ /* 0x000e240008000800 */
.L_x_3:
[----:B------:R-:W-:Y:S01]  /*00b0*/  SHF.R.U32.HI R8, RZ, 0x1, R0 ;  /* 0x00000001ff087819 */ /* 0x000fe20000011600 */
[----:B------:R-:W-:Y:S04]  /*00c0*/  BSSY.RECONVERGENT B0, `(.L_x_1) ;  /* 0x000000b000007945 */ /* 0x000fe80003800200 */
[----:B------:R-:W-:-:S05]  /*00d0*/  IMAD.IADD R4, R7, 0x1, R8 ;  /* 0x0000000107047824 */ /* 0x000fca00078e0208 */
[----:B0-----:R-:W-:-:S04]  /*00e0*/  ISETP.GE.AND P0, PT, R4, UR6, PT ;  /* 0x0000000604007c0c */ /* 0x001fc8000bf06270 */
[----:B------:R-:W-:-:S13]  /*00f0*/  ISETP.GE.U32.OR P0, PT, R11, R8, P0 ;  /* 0x000000080b00720c */ /* 0x000fda0000706470 */
[----:B------:R-:W-:Y:S05]  /*0100*/  @P0 BRA `(.L_x_2) ;  /* 0x0000000000180947 */ /* 0x000fea0003800000 */
[----:B------:R-:W-:Y:S01]  /*0110*/  LEA R4, P0, R8, R2, 0x2 ;  /* 0x0000000208047211 */ /* 0x000fe200078010ff */
[----:B------:R-:W2:Y:S04]  /*0120*/  LDG.E R6, desc[UR4][R2.64] ;  /* 0x0000000402067981 */ /* 0x000ea8000c1e1900 */
[----:B------:R-:W-:-:S06]  /*0130*/  IMAD.X R5, RZ, RZ, R3, P0 ;  /* 0x000000ffff057224 */ /* 0x000fcc00000e0603 */
[----:B------:R-:W2:Y:S02]  /*0140*/  LDG.E R5, desc[UR4][R4.64] ;  /* 0x0000000404057981 */ /* 0x000ea4000c1e1900 */
[----:B--2---:R-:W-:-:S05]  /*0150*/  LOP3.LUT R9, R5, R6, RZ, 0x3c, !PT ;  /* 0x0000000605097212 */ /* 0x004fca00078e3cff */
[----:B------:R0:W-:Y:S02]  /*0160*/  STG.E desc[UR4][R2.64], R9 ;  /* 0x0000000902007986 */ /* 0x0001e4000c101904 */
.L_x_2:
[----:B------:R-:W-:Y:S05]  /*0170*/  BSYNC.RECONVERGENT B0 ;  /* 0x0000000000007941 */ /* 0x000fea0003800200 */
.L_x_1:
[----:B------:R-:W-:Y:S01]  /*0180*/  BAR.SYNC.DEFER_BLOCKING 0x0 ;  /* 0x0000000000007b1d */ /* 0x000fe20000010000 */
[----:B------:R-:W-:Y:S01]  /*0190*/  ISETP.GT.U32.AND P0, PT, R0, 0x3, PT ;  /* 0x000000030000780c */ /* 0x000fe20003f04070 */
[----:B------:R-:W-:-:S12]  /*01a0*/  IMAD.MOV.U32 R0, RZ, RZ, R8 ;  /* 0x000000ffff007224 */ /* 0x000fd800078e0008 */
[----:B------:R-:W-:Y:S05]  /*01b0*/  @P0 BRA `(.L_x_3) ;  /* 0xfffffffc00bc0947 */ /* 0x000fea000383ffff */
.L_x_0:
[----:B------:R-:W-:-:S13]  /*01c0*/  ISETP.NE.AND P0, PT, R11, RZ, PT ;  /* 0x000000ff0b00720c */ /* 0x000fda0003f05270 */
[----:B------:R-:W-:Y:S05]  /*01d0*/  @P0 EXIT ;  /* 0x000000000000094d */ /* 0x000fea0003800000 */
[----:B0-----:R-:W2:Y:S01]  /*01e0*/  LDG.E R3, desc[UR4][R2.64] ;  /* 0x0000000402037981 */ /* 0x001ea2000c1e1900 */
[----:B------:R-:W2:Y:S03]  /*01f0*/  LDC.64 R4, c[0x0][0x390] ;  /* 0x0000e400ff047b82 */ /* 0x000ea60000000a00 */
[----:B--2---:R-:W-:Y:S01]  /*0200*/  REDG.E.XOR.STRONG.GPU desc[UR4][R4.64], R3 ;  /* 0x000000030400798e */ /* 0x004fe2000f92e104 */
[----:B------:R-:W-:Y:S05]  /*0210*/  EXIT ;  /* 0x000000000000794d */ /* 0x000fea0003800000 */
.L_x_4:
[----:B------:R-:W-:-:S00]  /*0220*/  BRA `(.L_x_4) ;  /* 0xfffffffc00fc7947 */ /* 0x000fc0000383ffff */
[----:B------:R-:W-:-:S00]  /*0230*/  NOP ;  /* 0x0000000000007918 */ /* 0x000fc00000000000 */
        /* <DEDUP_REMOVED lines=12> */
.L_x_5:


//--------------------- .nv.shared.reserved.0     --------------------------
	.section	.nv.shared.reserved.0,"aw",@nobits
	.weak		__nv_reservedSMEM_offset_0_alias
	.size		__nv_reservedSMEM_offset_0_alias, 0, 64
	.other		__nv_reservedSMEM_offset_0_alias,@"STO_CUDA_RESERVED_SHARED STV_DEFAULT"
__nv_reservedSMEM_offset_0_alias:
	.zero		0
	.zero		64


//--------------------- .nv.constant0._Z8find_xorPiiS_ --------------------------
	.section	.nv.constant0._Z8find_xorPiiS_,"a",@progbits
	.sectionflags	@""
	.align	4
.nv.constant0._Z8find_xorPiiS_:
	.zero		920


//--------------------- SYMBOLS --------------------------

	.type		.nv.reservedSmem.offset0,@object
	.size		.nv.reservedSmem.offset0,0x4
